//
// Generated by NVIDIA NVVM Compiler
//
// Compiler Build ID: CL-36424714
// Cuda compilation tools, release 13.0, V13.0.88
// Based on NVVM 20.0.0
//

.version 9.0
.target sm_100
.address_size 64

	// .globl	_Z13generate_planPi

.visible .entry _Z13generate_planPi(
	.param .u64 .ptr .align 1 _Z13generate_planPi_param_0
)
{
	.reg .b32 	%r<7>;
	.reg .b64 	%rd<5>;

	ld.param.u64 	%rd1, [_Z13generate_planPi_param_0];
	cvta.to.global.u64 	%rd2, %rd1;
	mov.u32 	%r1, %ntid.x;
	mov.u32 	%r2, %ctaid.x;
	mov.u32 	%r3, %tid.x;
	mad.lo.s32 	%r4, %r1, %r2, %r3;
	add.s32 	%r5, %r4, 1;
	and.b32  	%r6, %r5, 3;
	mul.wide.s32 	%rd3, %r4, 4;
	add.s64 	%rd4, %rd2, %rd3;
	st.global.u32 	[%rd4], %r6;
	ret;

}


// ===== COMPILED SASS (sm_100) =====

	.target	sm_100

	.elftype	@"ET_EXEC"


//--------------------- .note.nv.tkinfo           --------------------------
	.section	.note.nv.tkinfo,"",@"SHT_NOTE"
	.sectionflags	@"SHF_NOTE_NV_TKINFO"
	.tkinfo
        /*0018*/ 	.word	0x00000002
        /*0030*/ 	.string	""
        /*0030*/ 	.string	"ptxas"
        /*0030*/ 	.string	"Cuda compilation tools, release 13.0, V13.0.88"
        /*0030*/ 	.string	"Build cuda_13.0.r13.0/compiler.36424714_0"
        /*0030*/ 	.string	"-arch sm_100 -m 64 "



//--------------------- .note.nv.cuinfo           --------------------------
	.section	.note.nv.cuinfo,"",@"SHT_NOTE"
	.sectionflags	@"SHF_NOTE_NV_CUINFO"
        /*0018*/ 	.short	0x0002
        /*001a*/ 	.short	0x0064
        /*001c*/ 	.short	0x0082
	.zero		2


//--------------------- .nv.info                  --------------------------
	.section	.nv.info,"",@"SHT_CUDA_INFO"
	.align	4


	//----- nvinfo : EIATTR_REGCOUNT
	.align		4
        /*0000*/ 	.byte	0x04, 0x2f
        /*0002*/ 	.short	(.L_1 - .L_0)
	.align		4
.L_0:
        /*0004*/ 	.word	index@(_Z13generate_planPi)
        /*0008*/ 	.word	0x00000008


	//----- nvinfo : EIATTR_FRAME_SIZE
	.align		4
.L_1:
        /*000c*/ 	.byte	0x04, 0x11
        /*000e*/ 	.short	(.L_3 - .L_2)
	.align		4
.L_2:
        /*0010*/ 	.word	index@(_Z13generate_planPi)
        /*0014*/ 	.word	0x00000000


	//----- nvinfo : EIATTR_MIN_STACK_SIZE
	.align		4
.L_3:
        /*0018*/ 	.byte	0x04, 0x12
        /*001a*/ 	.short	(.L_5 - .L_4)
	.align		4
.L_4:
        /*001c*/ 	.word	index@(_Z13generate_planPi)
        /*0020*/ 	.word	0x00000000
.L_5:


//--------------------- .nv.compat                --------------------------
	.section	.nv.compat,"",@"SHT_CUDA_COMPAT_INFO"
	.align	4
        /*0000*/ 	.byte	0x02, 0x09, 0x00, 0x00, 0x02, 0x02, 0x01, 0x00, 0x02, 0x05, 0x05, 0x00, 0x03, 0x07, 0x01, 0x01
        /*0010*/ 	.byte	0x02, 0x03, 0x00, 0x00, 0x02, 0x06, 0x01, 0x00, 0x04, 0x0b, 0x08, 0x00, 0x09, 0x00, 0x00, 0x00
        /*0020*/ 	.byte	0x00, 0x00, 0x00, 0x00


//--------------------- .nv.info._Z13generate_planPi --------------------------
	.section	.nv.info._Z13generate_planPi,"",@"SHT_CUDA_INFO"
	.sectionflags	@""
	.align	4


	//----- nvinfo : EIATTR_CUDA_API_VERSION
	.align		4
        /*0000*/ 	.byte	0x04, 0x37
        /*0002*/ 	.short	(.L_7 - .L_6)
.L_6:
        /*0004*/ 	.word	0x00000082


	//----- nvinfo : EIATTR_KPARAM_INFO
	.align		4
.L_7:
        /*0008*/ 	.byte	0x04, 0x17
        /*000a*/ 	.short	(.L_9 - .L_8)
.L_8:
        /*000c*/ 	.word	0x00000000
        /*0010*/ 	.short	0x0000
        /*0012*/ 	.short	0x0000
        /*0014*/ 	.byte	0x00, 0xf5, 0x21, 0x00


	//----- nvinfo : EIATTR_SPARSE_MMA_MASK
	.align		4
.L_9:
        /*0018*/ 	.byte	0x03, 0x50
        /*001a*/ 	.short	0x0000


	//----- nvinfo : EIATTR_MAXREG_COUNT
	.align		4
        /*001c*/ 	.byte	0x03, 0x1b
        /*001e*/ 	.short	0x00ff


	//----- nvinfo : EIATTR_MERCURY_ISA_VERSION
	.align		4
        /*0020*/ 	.byte	0x03, 0x5f
        /*0022*/ 	.short	0x0101


	//----- nvinfo : EIATTR_VRC_CTA_INIT_COUNT
	.align		4
        /*0024*/ 	.byte	0x02, 0x4a
	.zero		1
	.zero		1


	//----- nvinfo : EIATTR_EXIT_INSTR_OFFSETS
	.align		4
        /*0028*/ 	.byte	0x04, 0x1c
        /*002a*/ 	.short	(.L_11 - .L_10)


	//   ....[0]....
.L_10:
        /*002c*/ 	.word	0x000000b0


	//----- nvinfo : EIATTR_CBANK_PARAM_SIZE
	.align		4
.L_11:
        /*0030*/ 	.byte	0x03, 0x19
        /*0032*/ 	.short	0x0008


	//----- nvinfo : EIATTR_PARAM_CBANK
	.align		4
        /*0034*/ 	.byte	0x04, 0x0a
        /*0036*/ 	.short	(.L_13 - .L_12)
	.align		4
.L_12:
        /*0038*/ 	.word	index@(.nv.constant0._Z13generate_planPi)
        /*003c*/ 	.short	0x0380
        /*003e*/ 	.short	0x0008


	//----- nvinfo : EIATTR_SW_WAR
	.align		4
.L_13:
        /*0040*/ 	.byte	0x04, 0x36
        /*0042*/ 	.short	(.L_15 - .L_14)
.L_14:
        /*0044*/ 	.word	0x00000008
.L_15:


//--------------------- .nv.callgraph             --------------------------
	.section	.nv.callgraph,"",@"SHT_CUDA_CALLGRAPH"
	.align	4
	.sectionentsize	8
	.align		4
        /*0000*/ 	.word	0x00000000
	.align		4
        /*0004*/ 	.word	0xffffffff
	.align		4
        /*0008*/ 	.word	0x00000000
	.align		4
        /*000c*/ 	.word	0xfffffffe
	.align		4
        /*0010*/ 	.word	0x00000000
	.align		4
        /*0014*/ 	.word	0xfffffffd
	.align		4
        /*0018*/ 	.word	0x00000000
	.align		4
        /*001c*/ 	.word	0xfffffffc


//--------------------- .text._Z13generate_planPi --------------------------
	.section	.text._Z13generate_planPi,"ax",@progbits
	.align	128
        .global         _Z13generate_planPi
        .type           _Z13generate_planPi,@function
        .size           _Z13generate_planPi,(.L_x_1 - _Z13generate_planPi)
        .other          _Z13generate_planPi,@"STO_CUDA_ENTRY STV_DEFAULT"
_Z13generate_planPi:
.text._Z13generate_planPi:
[----:B------:R-:W-:Y:S01]  /*0000*/  LDC R1, c[0x0][0x37c] ;  /* 0x0000df00ff017b82 */ /* 0x000fe20000000800 */
[----:B------:R-:W0:Y:S01]  /*0010*/  S2R R5, SR_CTAID.X ;  /* 0x0000000000057919 */ /* 0x000e220000002500 */
[----:B------:R-:W0:Y:S06]  /*0020*/  LDCU UR6, c[0x0][0x360] ;  /* 0x00006c00ff0677ac */ /* 0x000e2c0008000800 */
[----:B------:R-:W1:Y:S01]  /*0030*/  LDC.64 R2, c[0x0][0x380] ;  /* 0x0000e000ff027b82 */ /* 0x000e620000000a00 */
[----:B------:R-:W0:Y:S01]  /*0040*/  S2R R0, SR_TID.X ;  /* 0x0000000000007919 */ /* 0x000e220000002100 */
[----:B------:R-:W2:Y:S01]  /*0050*/  LDCU.64 UR4, c[0x0][0x358] ;  /* 0x00006b00ff0477ac */ /* 0x000ea20008000a00 */
[----:B0-----:R-:W-:-:S04]  /*0060*/  IMAD R5, R5, UR6, R0 ;  /* 0x0000000605057c24 */ /* 0x001fc8000f8e0200 */
[C---:B-1----:R-:W-:Y:S01]  /*0070*/  IMAD.WIDE R2, R5.reuse, 0x4, R2 ;  /* 0x0000000405027825 */ /* 0x042fe200078e0202 */
[----:B------:R-:W-:-:S04]  /*0080*/  IADD3 R0, PT, PT, R5, 0x1, RZ ;  /* 0x0000000105007810 */ /* 0x000fc80007ffe0ff */
[----:B------:R-:W-:-:S05]  /*0090*/  LOP3.LUT R5, R0, 0x3, RZ, 0xc0, !PT ;  /* 0x0000000300057812 */ /* 0x000fca00078ec0ff */
[----:B--2---:R-:W-:Y:S01]  /*00a0*/  STG.E desc[UR4][R2.64], R5 ;  /* 0x0000000502007986 */ /* 0x004fe2000c101904 */
[----:B------:R-:W-:Y:S05]  /*00b0*/  EXIT ;  /* 0x000000000000794d */ /* 0x000fea0003800000 */
.L_x_0:
[----:B------:R-:W-:-:S00]  /*00c0*/  BRA `(.L_x_0) ;  /* 0xfffffffc00fc7947 */ /* 0x000fc0000383ffff */
[----:B------:R-:W-:-:S00]  /*00d0*/  NOP ;  /* 0x0000000000007918 */ /* 0x000fc00000000000 */
        /* <DEDUP_REMOVED lines=10> */
.L_x_1:


//--------------------- .nv.shared.reserved.0     --------------------------
	.section	.nv.shared.reserved.0,"aw",@nobits
	.weak		__nv_reservedSMEM_offset_0_alias
	.size		__nv_reservedSMEM_offset_0_alias, 0, 64
	.other		__nv_reservedSMEM_offset_0_alias,@"STO_CUDA_RESERVED_SHARED STV_DEFAULT"
__nv_reservedSMEM_offset_0_alias:
	.zero		0
	.zero		64


//--------------------- .nv.constant0._Z13generate_planPi --------------------------
	.section	.nv.constant0._Z13generate_planPi,"a",@progbits
	.sectionflags	@""
	.align	4
.nv.constant0._Z13generate_planPi:
	.zero		904


//--------------------- SYMBOLS --------------------------

	.type		.nv.reservedSmem.offset0,@object
	.size		.nv.reservedSmem.offset0,0x4
